	.headerflags	@"EF_CUDA_TEXMODE_UNIFIED EF_CUDA_64BIT_ADDRESS EF_CUDA_ACCELERATORS EF_CUDA_SM90 EF_CUDA_VIRTUAL_SM(EF_CUDA_SM90)"
	.elftype	@"ET_EXEC"


//--------------------- .nv.info                  --------------------------
	.section	.nv.info,"",@"SHT_CUDA_INFO"
	.align	4


	//----- nvinfo : EIATTR_REGCOUNT
	.align		4
        /*0000*/ 	.byte	0x04, 0x2f
        /*0002*/ 	.short	(.L_1 - .L_0)
	.align		4
.L_0:
        /*0004*/ 	.word	index@(triton_poi_fused_cat_0)
        /*0008*/ 	.word	0x00000010


	//----- nvinfo : EIATTR_MIN_STACK_SIZE
	.align		4
.L_1:
        /*000c*/ 	.byte	0x04, 0x12
        /*000e*/ 	.short	(.L_3 - .L_2)
	.align		4
.L_2:
        /*0010*/ 	.word	index@(triton_poi_fused_cat_0)
        /*0014*/ 	.word	0x00000000


	//----- nvinfo : EIATTR_FRAME_SIZE
	.align		4
.L_3:
        /*0018*/ 	.byte	0x04, 0x11
        /*001a*/ 	.short	(.L_5 - .L_4)
	.align		4
.L_4:
        /*001c*/ 	.word	index@(triton_poi_fused_cat_0)
        /*0020*/ 	.word	0x00000000


	//----- nvinfo : EIATTR_MIN_STACK_SIZE
	.align		4
.L_5:
        /*0024*/ 	.byte	0x04, 0x12
        /*0026*/ 	.short	(.L_7 - .L_6)
	.align		4
.L_6:
        /*0028*/ 	.word	index@(triton_poi_fused_cat_0)
        /*002c*/ 	.word	0x00000000
.L_7:


//--------------------- .nv.info.triton_poi_fused_cat_0 --------------------------
	.section	.nv.info.triton_poi_fused_cat_0,"",@"SHT_CUDA_INFO"
	.sectionflags	@""
	.align	4


	//----- nvinfo : EIATTR_CUDA_API_VERSION
	.align		4
        /*0000*/ 	.byte	0x04, 0x37
        /*0002*/ 	.short	(.L_9 - .L_8)
.L_8:
        /*0004*/ 	.word	0x0000007c


	//----- nvinfo : EIATTR_KPARAM_INFO
	.align		4
.L_9:
        /*0008*/ 	.byte	0x04, 0x17
        /*000a*/ 	.short	(.L_11 - .L_10)
.L_10:
        /*000c*/ 	.word	0x00000000
        /*0010*/ 	.short	0x0002
        /*0012*/ 	.short	0x0010
        /*0014*/ 	.byte	0x00, 0xf0, 0x11, 0x00


	//----- nvinfo : EIATTR_KPARAM_INFO
	.align		4
.L_11:
        /*0018*/ 	.byte	0x04, 0x17
        /*001a*/ 	.short	(.L_13 - .L_12)
.L_12:
        /*001c*/ 	.word	0x00000000
        /*0020*/ 	.short	0x0001
        /*0022*/ 	.short	0x0008
        /*0024*/ 	.byte	0x00, 0xf4, 0x21, 0x00


	//----- nvinfo : EIATTR_KPARAM_INFO
	.align		4
.L_13:
        /*0028*/ 	.byte	0x04, 0x17
        /*002a*/ 	.short	(.L_15 - .L_14)
.L_14:
        /*002c*/ 	.word	0x00000000
        /*0030*/ 	.short	0x0000
        /*0032*/ 	.short	0x0000
        /*0034*/ 	.byte	0x00, 0xf4, 0x21, 0x00


	//----- nvinfo : EIATTR_SPARSE_MMA_MASK
	.align		4
.L_15:
        /*0038*/ 	.byte	0x03, 0x50
        /*003a*/ 	.short	0x0000


	//----- nvinfo : EIATTR_MAXREG_COUNT
	.align		4
        /*003c*/ 	.byte	0x03, 0x1b
        /*003e*/ 	.short	0x00ff


	//----- nvinfo : EIATTR_EXIT_INSTR_OFFSETS
	.align		4
        /*0040*/ 	.byte	0x04, 0x1c
        /*0042*/ 	.short	(.L_17 - .L_16)


	//   ....[0]....
.L_16:
        /*0044*/ 	.word	0x00000220


	//   ....[1]....
        /*0048*/ 	.word	0x00000240


	//----- nvinfo : EIATTR_REQNTID
	.align		4
.L_17:
        /*004c*/ 	.byte	0x04, 0x10
        /*004e*/ 	.short	(.L_19 - .L_18)
.L_18:
        /*0050*/ 	.word	0x00000080
        /*0054*/ 	.word	0x00000001
        /*0058*/ 	.word	0x00000001


	//----- nvinfo : EIATTR_CBANK_PARAM_SIZE
	.align		4
.L_19:
        /*005c*/ 	.byte	0x03, 0x19
        /*005e*/ 	.short	0x0014


	//----- nvinfo : EIATTR_PARAM_CBANK
	.align		4
        /*0060*/ 	.byte	0x04, 0x0a
        /*0062*/ 	.short	(.L_21 - .L_20)
	.align		4
.L_20:
        /*0064*/ 	.word	index@(.nv.constant0.triton_poi_fused_cat_0)
        /*0068*/ 	.short	0x0210
        /*006a*/ 	.short	0x0014


	//----- nvinfo : EIATTR_SW_WAR
	.align		4
.L_21:
        /*006c*/ 	.byte	0x04, 0x36
        /*006e*/ 	.short	(.L_23 - .L_22)
.L_22:
        /*0070*/ 	.word	0x00000008
.L_23:


//--------------------- .nv.callgraph             --------------------------
	.section	.nv.callgraph,"",@"SHT_CUDA_CALLGRAPH"
	.align	4
	.sectionentsize	8
	.align		4
        /*0000*/ 	.word	0x00000000
	.align		4
        /*0004*/ 	.word	0xffffffff
	.align		4
        /*0008*/ 	.word	0x00000000
	.align		4
        /*000c*/ 	.word	0xfffffffe
	.align		4
        /*0010*/ 	.word	0x00000000
	.align		4
        /*0014*/ 	.word	0xfffffffd
	.align		4
        /*0018*/ 	.word	0x00000000
	.align		4
        /*001c*/ 	.word	0xfffffffc


//--------------------- .text.triton_poi_fused_cat_0 --------------------------
	.section	.text.triton_poi_fused_cat_0,"ax",@progbits
	.align	128
        .global         triton_poi_fused_cat_0
        .type           triton_poi_fused_cat_0,@function
        .size           triton_poi_fused_cat_0,(.L_x_1 - triton_poi_fused_cat_0)
        .other          triton_poi_fused_cat_0,@"STO_CUDA_ENTRY STV_DEFAULT"
triton_poi_fused_cat_0:
.text.triton_poi_fused_cat_0:
[----:B------:R-:W0:Y:S02]  /*0000*/  LDC R1, c[0x0][0x28] ;  /* 0x00000a00ff017b82 */ /* 0x000e240000000800 */
[----:B------:R-:W1:Y:S01]  /*0010*/  S2R R0, SR_TID.X ;  /* 0x0000000000007919 */ /* 0x000e620000002100 */
[----:B------:R-:W2:Y:S01]  /*0020*/  LDC.64 R2, c[0x0][0x210] ;  /* 0x00008400ff027b82 */ /* 0x000ea20000000a00 */
[----:B------:R-:W-:Y:S02]  /*0030*/  CS2R R10, SRZ ;  /* 0x00000000000a7805 */ /* 0x000fe4000001ff00 */
[----:B------:R-:W-:Y:S01]  /*0040*/  CS2R R12, SRZ ;  /* 0x00000000000c7805 */ /* 0x000fe2000001ff00 */
[----:B------:R-:W3:Y:S01]  /*0050*/  S2R R9, SR_CTAID.X ;  /* 0x0000000000097919 */ /* 0x000ee20000002500 */
[----:B------:R-:W-:Y:S01]  /*0060*/  ULDC.64 UR4, c[0x0][0x208] ;  /* 0x0000820000047ab9 */ /* 0x000fe20000000a00 */
[----:B-1----:R-:W-:-:S05]  /*0070*/  IMAD.SHL.U32 R0, R0, 0x2, RZ ;  /* 0x0000000200007824 */ /* 0x002fca00078e00ff */
[----:B------:R-:W-:-:S05]  /*0080*/  LOP3.LUT R0, R0, 0xfe, RZ, 0xc0, !PT ;  /* 0x000000fe00007812 */ /* 0x000fca00078ec0ff */
[----:B---3--:R-:W-:-:S05]  /*0090*/  IMAD R9, R9, 0x100, R0 ;  /* 0x0000010009097824 */ /* 0x008fca00078e0200 */
[----:B------:R-:W-:Y:S02]  /*00a0*/  SHF.R.S32.HI R0, RZ, 0x1f, R9 ;  /* 0x0000001fff007819 */ /* 0x000fe40000011409 */
[----:B------:R-:W-:Y:S02]  /*00b0*/  ISETP.GE.AND P2, PT, R9, 0x100, PT ;  /* 0x000001000900780c */ /* 0x000fe40003f46270 */
[CC--:B------:R-:W-:Y:S02]  /*00c0*/  LEA.HI R4, R0.reuse, R9.reuse, RZ, 0x2 ;  /* 0x0000000900047211 */ /* 0x0c0fe400078f10ff */
[----:B------:R-:W-:Y:S02]  /*00d0*/  LEA.HI R0, R0, R9, RZ, 0x4 ;  /* 0x0000000900007211 */ /* 0x000fe400078f20ff */
[----:B------:R-:W-:Y:S02]  /*00e0*/  SHF.R.S32.HI R5, RZ, 0x2, R4 ;  /* 0x00000002ff057819 */ /* 0x000fe40000011404 */
[----:B------:R-:W-:-:S02]  /*00f0*/  LOP3.LUT R0, R0, 0xfffffff0, RZ, 0xc0, !PT ;  /* 0xfffffff000007812 */ /* 0x000fc400078ec0ff */
[----:B------:R-:W-:Y:S02]  /*0100*/  LEA.HI R6, R5, R5, RZ, 0x2 ;  /* 0x0000000505067211 */ /* 0x000fe400078f10ff */
[----:B------:R-:W-:Y:S02]  /*0110*/  LOP3.LUT R4, R4, 0xfffffffc, RZ, 0xc0, !PT ;  /* 0xfffffffc04047812 */ /* 0x000fe400078ec0ff */
[----:B------:R-:W-:-:S05]  /*0120*/  LOP3.LUT R6, R6, 0xfffffffc, RZ, 0xc0, !PT ;  /* 0xfffffffc06067812 */ /* 0x000fca00078ec0ff */
[----:B------:R-:W-:Y:S01]  /*0130*/  IMAD.IADD R6, R5, 0x1, -R6 ;  /* 0x0000000105067824 */ /* 0x000fe200078e0a06 */
[----:B------:R-:W-:-:S04]  /*0140*/  IADD3 R5, R0, R9, -R4 ;  /* 0x0000000900057210 */ /* 0x000fc80007ffe804 */
[C---:B------:R-:W-:Y:S01]  /*0150*/  ISETP.GE.AND P3, PT, R6.reuse, 0x1, PT ;  /* 0x000000010600780c */ /* 0x040fe20003f66270 */
[--C-:B--2---:R-:W-:Y:S01]  /*0160*/  IMAD.WIDE R4, R5, 0x4, R2.reuse ;  /* 0x0000000405047825 */ /* 0x104fe200078e0202 */
[----:B------:R-:W-:Y:S02]  /*0170*/  ISETP.GT.AND P1, PT, R6, RZ, !P2 ;  /* 0x000000ff0600720c */ /* 0x000fe40005724270 */
[C---:B------:R-:W-:Y:S01]  /*0180*/  ISETP.LT.AND P0, PT, R9.reuse, 0x100, !P3 ;  /* 0x000001000900780c */ /* 0x040fe20005f01270 */
[C---:B------:R-:W-:Y:S01]  /*0190*/  IMAD.WIDE R2, R9.reuse, 0x4, R2 ;  /* 0x0000000409027825 */ /* 0x040fe200078e0202 */
[----:B------:R-:W1:Y:S09]  /*01a0*/  LDC.64 R6, c[0x0][0x218] ;  /* 0x00008600ff067b82 */ /* 0x000e720000000a00 */
[----:B------:R-:W2:Y:S04]  /*01b0*/  @P1 LDG.E.64 R12, desc[UR4][R2.64] ;  /* 0x00000004020c1981 */ /* 0x000ea8000c1e1b00 */
[----:B------:R-:W3:Y:S01]  /*01c0*/  @P0 LDG.E.EL.64 R10, desc[UR4][R4.64] ;  /* 0x00000004040a0981 */ /* 0x000ee2000c2e1b00 */
[----:B-1----:R-:W-:Y:S01]  /*01d0*/  IMAD.WIDE R6, R9, 0x4, R6 ;  /* 0x0000000409067825 */ /* 0x002fe200078e0206 */
[----:B---3--:R-:W-:-:S02]  /*01e0*/  SEL R10, R10, RZ, P0 ;  /* 0x000000ff0a0a7207 */ /* 0x008fc40000000000 */
[----:B------:R-:W-:Y:S02]  /*01f0*/  SEL R11, R11, RZ, P0 ;  /* 0x000000ff0b0b7207 */ /* 0x000fe40000000000 */
[----:B--2---:R-:W-:Y:S02]  /*0200*/  @P3 SEL R10, R12, RZ, P1 ;  /* 0x000000ff0c0a3207 */ /* 0x004fe40000800000 */
[----:B------:R-:W-:Y:S01]  /*0210*/  @P3 SEL R11, R13, RZ, P1 ;  /* 0x000000ff0d0b3207 */ /* 0x000fe20000800000 */
[----:B------:R-:W-:Y:S06]  /*0220*/  @P2 EXIT ;  /* 0x000000000000294d */ /* 0x000fec0003800000 */
[----:B------:R-:W-:Y:S01]  /*0230*/  STG.E.64 desc[UR4][R6.64], R10 ;  /* 0x0000000a06007986 */ /* 0x000fe2000c101b04 */
[----:B------:R-:W-:Y:S05]  /*0240*/  EXIT ;  /* 0x000000000000794d */ /* 0x000fea0003800000 */
.L_x_0:
[----:B------:R-:W-:-:S00]  /*0250*/  BRA `(.L_x_0) ;  /* 0xfffffffc00fc7947 */ /* 0x000fc0000383ffff */
[----:B------:R-:W-:-:S00]  /*0260*/  NOP ;  /* 0x0000000000007918 */ /* 0x000fc00000000000 */
        /* <DEDUP_REMOVED lines=9> */
.L_x_1:


//--------------------- .nv.constant0.triton_poi_fused_cat_0 --------------------------
	.section	.nv.constant0.triton_poi_fused_cat_0,"a",@progbits
	.sectionflags	@""
	.align	4
.nv.constant0.triton_poi_fused_cat_0:
	.zero		548
